	.headerflags	@"EF_CUDA_TEXMODE_UNIFIED EF_CUDA_64BIT_ADDRESS EF_CUDA_ACCELERATORS EF_CUDA_SM90 EF_CUDA_VIRTUAL_SM(EF_CUDA_SM90)"
	.elftype	@"ET_EXEC"


//--------------------- .nv.info                  --------------------------
	.section	.nv.info,"",@"SHT_CUDA_INFO"
	.align	4


	//----- nvinfo : EIATTR_REGCOUNT
	.align		4
        /*0000*/ 	.byte	0x04, 0x2f
        /*0002*/ 	.short	(.L_1 - .L_0)
	.align		4
.L_0:
        /*0004*/ 	.word	index@(triton_poi_fused_convolution_relu_19)
        /*0008*/ 	.word	0x00000012


	//----- nvinfo : EIATTR_MIN_STACK_SIZE
	.align		4
.L_1:
        /*000c*/ 	.byte	0x04, 0x12
        /*000e*/ 	.short	(.L_3 - .L_2)
	.align		4
.L_2:
        /*0010*/ 	.word	index@(triton_poi_fused_convolution_relu_19)
        /*0014*/ 	.word	0x00000000


	//----- nvinfo : EIATTR_FRAME_SIZE
	.align		4
.L_3:
        /*0018*/ 	.byte	0x04, 0x11
        /*001a*/ 	.short	(.L_5 - .L_4)
	.align		4
.L_4:
        /*001c*/ 	.word	index@(triton_poi_fused_convolution_relu_19)
        /*0020*/ 	.word	0x00000000


	//----- nvinfo : EIATTR_MIN_STACK_SIZE
	.align		4
.L_5:
        /*0024*/ 	.byte	0x04, 0x12
        /*0026*/ 	.short	(.L_7 - .L_6)
	.align		4
.L_6:
        /*0028*/ 	.word	index@(triton_poi_fused_convolution_relu_19)
        /*002c*/ 	.word	0x00000000
.L_7:


//--------------------- .nv.info.triton_poi_fused_convolution_relu_19 --------------------------
	.section	.nv.info.triton_poi_fused_convolution_relu_19,"",@"SHT_CUDA_INFO"
	.sectionflags	@""
	.align	4


	//----- nvinfo : EIATTR_CUDA_API_VERSION
	.align		4
        /*0000*/ 	.byte	0x04, 0x37
        /*0002*/ 	.short	(.L_9 - .L_8)
.L_8:
        /*0004*/ 	.word	0x0000007c


	//----- nvinfo : EIATTR_KPARAM_INFO
	.align		4
.L_9:
        /*0008*/ 	.byte	0x04, 0x17
        /*000a*/ 	.short	(.L_11 - .L_10)
.L_10:
        /*000c*/ 	.word	0x00000000
        /*0010*/ 	.short	0x0004
        /*0012*/ 	.short	0x001c
        /*0014*/ 	.byte	0x00, 0xf0, 0x11, 0x00


	//----- nvinfo : EIATTR_KPARAM_INFO
	.align		4
.L_11:
        /*0018*/ 	.byte	0x04, 0x17
        /*001a*/ 	.short	(.L_13 - .L_12)
.L_12:
        /*001c*/ 	.word	0x00000000
        /*0020*/ 	.short	0x0003
        /*0022*/ 	.short	0x0018
        /*0024*/ 	.byte	0x00, 0xf0, 0x11, 0x00


	//----- nvinfo : EIATTR_KPARAM_INFO
	.align		4
.L_13:
        /*0028*/ 	.byte	0x04, 0x17
        /*002a*/ 	.short	(.L_15 - .L_14)
.L_14:
        /*002c*/ 	.word	0x00000000
        /*0030*/ 	.short	0x0002
        /*0032*/ 	.short	0x0010
        /*0034*/ 	.byte	0x00, 0xf4, 0x21, 0x00


	//----- nvinfo : EIATTR_KPARAM_INFO
	.align		4
.L_15:
        /*0038*/ 	.byte	0x04, 0x17
        /*003a*/ 	.short	(.L_17 - .L_16)
.L_16:
        /*003c*/ 	.word	0x00000000
        /*0040*/ 	.short	0x0001
        /*0042*/ 	.short	0x0008
        /*0044*/ 	.byte	0x00, 0xf4, 0x21, 0x00


	//----- nvinfo : EIATTR_KPARAM_INFO
	.align		4
.L_17:
        /*0048*/ 	.byte	0x04, 0x17
        /*004a*/ 	.short	(.L_19 - .L_18)
.L_18:
        /*004c*/ 	.word	0x00000000
        /*0050*/ 	.short	0x0000
        /*0052*/ 	.short	0x0000
        /*0054*/ 	.byte	0x00, 0xf4, 0x21, 0x00


	//----- nvinfo : EIATTR_SPARSE_MMA_MASK
	.align		4
.L_19:
        /*0058*/ 	.byte	0x03, 0x50
        /*005a*/ 	.short	0x0000


	//----- nvinfo : EIATTR_MAXREG_COUNT
	.align		4
        /*005c*/ 	.byte	0x03, 0x1b
        /*005e*/ 	.short	0x00ff


	//----- nvinfo : EIATTR_EXIT_INSTR_OFFSETS
	.align		4
        /*0060*/ 	.byte	0x04, 0x1c
        /*0062*/ 	.short	(.L_21 - .L_20)


	//   ....[0]....
.L_20:
        /*0064*/ 	.word	0x00000390


	//   ....[1]....
        /*0068*/ 	.word	0x00000410


	//----- nvinfo : EIATTR_REQNTID
	.align		4
.L_21:
        /*006c*/ 	.byte	0x04, 0x10
        /*006e*/ 	.short	(.L_23 - .L_22)
.L_22:
        /*0070*/ 	.word	0x00000080
        /*0074*/ 	.word	0x00000001
        /*0078*/ 	.word	0x00000001


	//----- nvinfo : EIATTR_CBANK_PARAM_SIZE
	.align		4
.L_23:
        /*007c*/ 	.byte	0x03, 0x19
        /*007e*/ 	.short	0x0020


	//----- nvinfo : EIATTR_PARAM_CBANK
	.align		4
        /*0080*/ 	.byte	0x04, 0x0a
        /*0082*/ 	.short	(.L_25 - .L_24)
	.align		4
.L_24:
        /*0084*/ 	.word	index@(.nv.constant0.triton_poi_fused_convolution_relu_19)
        /*0088*/ 	.short	0x0210
        /*008a*/ 	.short	0x0020


	//----- nvinfo : EIATTR_SW_WAR
	.align		4
.L_25:
        /*008c*/ 	.byte	0x04, 0x36
        /*008e*/ 	.short	(.L_27 - .L_26)
.L_26:
        /*0090*/ 	.word	0x00000008
.L_27:


//--------------------- .nv.callgraph             --------------------------
	.section	.nv.callgraph,"",@"SHT_CUDA_CALLGRAPH"
	.align	4
	.sectionentsize	8
	.align		4
        /*0000*/ 	.word	0x00000000
	.align		4
        /*0004*/ 	.word	0xffffffff
	.align		4
        /*0008*/ 	.word	0x00000000
	.align		4
        /*000c*/ 	.word	0xfffffffe
	.align		4
        /*0010*/ 	.word	0x00000000
	.align		4
        /*0014*/ 	.word	0xfffffffd
	.align		4
        /*0018*/ 	.word	0x00000000
	.align		4
        /*001c*/ 	.word	0xfffffffc


//--------------------- .text.triton_poi_fused_convolution_relu_19 --------------------------
	.section	.text.triton_poi_fused_convolution_relu_19,"ax",@progbits
	.sectionflags	@"SHF_BARRIERS=1"
	.align	128
        .global         triton_poi_fused_convolution_relu_19
        .type           triton_poi_fused_convolution_relu_19,@function
        .size           triton_poi_fused_convolution_relu_19,(.L_x_1 - triton_poi_fused_convolution_relu_19)
        .other          triton_poi_fused_convolution_relu_19,@"STO_CUDA_ENTRY STV_DEFAULT"
triton_poi_fused_convolution_relu_19:
.text.triton_poi_fused_convolution_relu_19:
[----:B------:R-:W0:Y:S02]  /*0000*/  LDC R1, c[0x0][0x28] ;  /* 0x00000a00ff017b82 */ /* 0x000e240000000800 */
[----:B------:R-:W1:Y:S01]  /*0010*/  S2R R6, SR_TID.X ;  /* 0x0000000000067919 */ /* 0x000e620000002100 */
[----:B------:R-:W2:Y:S01]  /*0020*/  S2UR UR4, SR_CTAID.X ;  /* 0x00000000000479c3 */ /* 0x000ea20000002500 */
[----:B------:R-:W-:Y:S01]  /*0030*/  ULDC.64 UR8, c[0x0][0x208] ;  /* 0x0000820000087ab9 */ /* 0x000fe20000000a00 */
[----:B------:R-:W3:Y:S06]  /*0040*/  S2R R2, SR_CTAID.Y ;  /* 0x0000000000027919 */ /* 0x000eec0000002600 */
[----:B------:R-:W4:Y:S01]  /*0050*/  LDC.64 R4, c[0x0][0x218] ;  /* 0x00008600ff047b82 */ /* 0x000f220000000a00 */
[----:B--2---:R-:W-:Y:S01]  /*0060*/  USHF.L.U32 UR4, UR4, 0x4, URZ ;  /* 0x0000000404047899 */ /* 0x004fe2000800063f */
[----:B-1----:R-:W-:-:S02]  /*0070*/  IMAD.SHL.U32 R9, R6, 0x2, RZ ;  /* 0x0000000206097824 */ /* 0x002fc400078e00ff */
[----:B---3--:R-:W-:Y:S01]  /*0080*/  IMAD.SHL.U32 R0, R2, 0x10, RZ ;  /* 0x0000001002007824 */ /* 0x008fe200078e00ff */
[----:B------:R-:W-:Y:S02]  /*0090*/  SHF.R.S32.HI R7, RZ, 0x1b, R2 ;  /* 0x0000001bff077819 */ /* 0x000fe40000011402 */
[----:B------:R-:W-:Y:S01]  /*00a0*/  LOP3.LUT R9, R9, 0xe, RZ, 0xc0, !PT ;  /* 0x0000000e09097812 */ /* 0x000fe200078ec0ff */
[----:B------:R-:W1:Y:S01]  /*00b0*/  LDC.64 R2, c[0x0][0x210] ;  /* 0x00008400ff027b82 */ /* 0x000e620000000a00 */
[----:B------:R-:W-:Y:S02]  /*00c0*/  SGXT R7, R7, 0x1 ;  /* 0x000000010707781a */ /* 0x000fe40000000200 */
[----:B------:R-:W-:-:S04]  /*00d0*/  LOP3.LUT R8, R0, R9, RZ, 0xfc, !PT ;  /* 0x0000000900087212 */ /* 0x000fc800078efcff */
[----:B------:R-:W-:Y:S02]  /*00e0*/  LEA.HI R10, R7, R8, RZ, 0x9 ;  /* 0x00000008070a7211 */ /* 0x000fe400078f48ff */
[----:B------:R-:W-:Y:S02]  /*00f0*/  SHF.R.U32.HI R7, RZ, 0x3, R6 ;  /* 0x00000003ff077819 */ /* 0x000fe40000011606 */
[C---:B------:R-:W-:Y:S01]  /*0100*/  LOP3.LUT R11, R10.reuse, 0xfffffe00, RZ, 0xc0, !PT ;  /* 0xfffffe000a0b7812 */ /* 0x040fe200078ec0ff */
[----:B------:R-:W-:Y:S01]  /*0110*/  IMAD.SHL.U32 R10, R10, 0x10, RZ ;  /* 0x000000100a0a7824 */ /* 0x000fe200078e00ff */
[----:B------:R-:W-:-:S03]  /*0120*/  SGXT.U32 R7, R7, 0x4 ;  /* 0x000000040707781a */ /* 0x000fc60000000000 */
[----:B------:R-:W-:Y:S01]  /*0130*/  IMAD.IADD R11, R8, 0x1, -R11 ;  /* 0x00000001080b7824 */ /* 0x000fe200078e0a0b */
[----:B------:R-:W-:Y:S02]  /*0140*/  LOP3.LUT R8, R7, UR4, RZ, 0xfc, !PT ;  /* 0x0000000407087c12 */ /* 0x000fe4000f8efcff */
[----:B------:R-:W-:Y:S01]  /*0150*/  LOP3.LUT R13, R10, 0xffffe000, RZ, 0xc0, !PT ;  /* 0xffffe0000a0d7812 */ /* 0x000fe200078ec0ff */
[----:B----4-:R-:W-:Y:S01]  /*0160*/  IMAD.WIDE R4, R11, 0x4, R4 ;  /* 0x000000040b047825 */ /* 0x010fe200078e0204 */
[----:B------:R-:W-:-:S03]  /*0170*/  ISETP.GE.AND P0, PT, R8, 0x10, PT ;  /* 0x000000100800780c */ /* 0x000fc60003f06270 */
[----:B------:R-:W-:Y:S02]  /*0180*/  IMAD R10, R8, 0x200, R11 ;  /* 0x00000200080a7824 */ /* 0x000fe400078e020b */
[----:B------:R-:W2:Y:S02]  /*0190*/  LDG.E.EL.64 R4, desc[UR8][R4.64] ;  /* 0x0000000804047981 */ /* 0x000ea4000c2e1b00 */
[----:B------:R-:W-:-:S04]  /*01a0*/  IMAD.IADD R13, R10, 0x1, R13 ;  /* 0x000000010a0d7824 */ /* 0x000fc800078e020d */
[----:B-1----:R-:W-:Y:S01]  /*01b0*/  IMAD.WIDE R10, R13, 0x4, R2 ;  /* 0x000000040d0a7825 */ /* 0x002fe200078e0202 */
[----:B------:R-:W-:-:S06]  /*01c0*/  CS2R R2, SRZ ;  /* 0x0000000000027805 */ /* 0x000fcc000001ff00 */
[----:B------:R-:W2:Y:S01]  /*01d0*/  @!P0 LDG.E.EL.64 R2, desc[UR8][R10.64] ;  /* 0x000000080a028981 */ /* 0x000ea2000c2e1b00 */
[----:B------:R-:W1:Y:S01]  /*01e0*/  S2UR UR6, SR_CgaCtaId ;  /* 0x00000000000679c3 */ /* 0x000e620000008800 */
[----:B------:R-:W-:Y:S01]  /*01f0*/  IMAD.SHL.U32 R8, R6, 0x20, RZ ;  /* 0x0000002006087824 */ /* 0x000fe200078e00ff */
[----:B------:R-:W-:-:S04]  /*0200*/  UMOV UR5, 0x400 ;  /* 0x0000040000057882 */ /* 0x000fc80000000000 */
[----:B------:R-:W-:-:S04]  /*0210*/  LOP3.LUT R8, R8, 0xe0, RZ, 0xc0, !PT ;  /* 0x000000e008087812 */ /* 0x000fc800078ec0ff */
[C---:B------:R-:W-:Y:S02]  /*0220*/  LOP3.LUT R14, R8.reuse, 0x10, RZ, 0xfc, !PT ;  /* 0x00000010080e7812 */ /* 0x040fe400078efcff */
[----:B------:R-:W-:Y:S01]  /*0230*/  LOP3.LUT R12, R8, R7, RZ, 0xfc, !PT ;  /* 0x00000007080c7212 */ /* 0x000fe200078efcff */
[----:B-1----:R-:W-:-:S06]  /*0240*/  UPRMT UR5, UR6, 0x654, UR5 ;  /* 0x0000065406057896 */ /* 0x002fcc0008000005 */
[----:B------:R-:W-:Y:S02]  /*0250*/  LEA.HI R13, R8, UR5, RZ, 0x1e ;  /* 0x00000005080d7c11 */ /* 0x000fe4000f8ff0ff */
[----:B------:R-:W-:-:S03]  /*0260*/  LEA.HI R15, R14, UR5, RZ, 0x1e ;  /* 0x000000050e0f7c11 */ /* 0x000fc6000f8ff0ff */
[C---:B------:R-:W-:Y:S02]  /*0270*/  IMAD R13, R12.reuse, 0x4, R13 ;  /* 0x000000040c0d7824 */ /* 0x040fe400078e020d */
[----:B------:R-:W-:Y:S01]  /*0280*/  IMAD R12, R12, 0x4, R15 ;  /* 0x000000040c0c7824 */ /* 0x000fe200078e020f */
[----:B------:R-:W-:-:S04]  /*0290*/  LOP3.LUT R9, R9, UR4, RZ, 0xfc, !PT ;  /* 0x0000000409097c12 */ /* 0x000fc8000f8efcff */
[----:B------:R-:W-:Y:S02]  /*02a0*/  ISETP.GE.AND P2, PT, R9, 0x10, PT ;  /* 0x000000100900780c */ /* 0x000fe40003f46270 */
[----:B--2---:R-:W-:Y:S01]  /*02b0*/  FSETP.GEU.AND P0, PT, R2, -R4, PT ;  /* 0x800000040200720b */ /* 0x004fe20003f0e000 */
[----:B------:R-:W-:Y:S01]  /*02c0*/  FADD R2, R4, R2 ;  /* 0x0000000204027221 */ /* 0x000fe20000000000 */
[----:B------:R-:W-:Y:S01]  /*02d0*/  FSETP.GEU.AND P1, PT, R3, -R5, PT ;  /* 0x800000050300720b */ /* 0x000fe20003f2e000 */
[----:B------:R-:W-:-:S03]  /*02e0*/  FADD R3, R5, R3 ;  /* 0x0000000305037221 */ /* 0x000fc60000000000 */
[----:B------:R-:W-:Y:S02]  /*02f0*/  FSEL R2, R2, RZ, P0 ;  /* 0x000000ff02027208 */ /* 0x000fe40000000000 */
[----:B------:R-:W-:-:S03]  /*0300*/  FSEL R3, R3, RZ, P1 ;  /* 0x000000ff03037208 */ /* 0x000fc60000800000 */
[----:B------:R1:W-:Y:S04]  /*0310*/  STS [R13], R2 ;  /* 0x000000020d007388 */ /* 0x0003e80000000800 */
[----:B------:R1:W-:Y:S01]  /*0320*/  STS [R12+0x40], R3 ;  /* 0x000040030c007388 */ /* 0x0003e20000000800 */
[----:B------:R-:W-:Y:S01]  /*0330*/  SHF.R.U32.HI R4, RZ, 0x1, R6 ;  /* 0x00000001ff047819 */ /* 0x000fe20000011606 */
[----:B------:R-:W-:-:S03]  /*0340*/  IMAD.SHL.U32 R6, R6, 0x8, RZ ;  /* 0x0000000806067824 */ /* 0x000fc600078e00ff */
[----:B------:R-:W-:Y:S02]  /*0350*/  LOP3.LUT R4, R4, 0x3c, RZ, 0xc0, !PT ;  /* 0x0000003c04047812 */ /* 0x000fe400078ec0ff */
[----:B------:R-:W-:-:S04]  /*0360*/  LOP3.LUT R5, R6, 0x3f8, RZ, 0xc0, !PT ;  /* 0x000003f806057812 */ /* 0x000fc800078ec0ff */
[----:B------:R-:W-:Y:S01]  /*0370*/  IADD3 R4, R5, UR5, R4 ;  /* 0x0000000505047c10 */ /* 0x000fe2000fffe004 */
[----:B------:R-:W-:Y:S06]  /*0380*/  BAR.SYNC.DEFER_BLOCKING 0x0 ;  /* 0x0000000000007b1d */ /* 0x000fec0000010000 */
[----:B-1----:R-:W-:Y:S05]  /*0390*/  @P2 EXIT ;  /* 0x000000000000294d */ /* 0x002fea0003800000 */
[----:B------:R-:W-:Y:S01]  /*03a0*/  LDS R10, [R4] ;  /* 0x00000000040a7984 */ /* 0x000fe20000000800 */
[----:B------:R-:W0:Y:S01]  /*03b0*/  LDC.64 R2, c[0x0][0x220] ;  /* 0x00008800ff027b82 */ /* 0x000e220000000a00 */
[----:B------:R-:W-:Y:S02]  /*03c0*/  LOP3.LUT R0, R0, R7, RZ, 0xfc, !PT ;  /* 0x0000000700007212 */ /* 0x000fe400078efcff */
[----:B------:R-:W1:Y:S03]  /*03d0*/  LDS R11, [R4+0x4] ;  /* 0x00000400040b7984 */ /* 0x000e660000000800 */
[----:B------:R-:W-:-:S04]  /*03e0*/  IMAD R9, R0, 0x10, R9 ;  /* 0x0000001000097824 */ /* 0x000fc800078e0209 */
[----:B0-----:R-:W-:-:S05]  /*03f0*/  IMAD.WIDE R2, R9, 0x4, R2 ;  /* 0x0000000409027825 */ /* 0x001fca00078e0202 */
[----:B-1----:R-:W-:Y:S01]  /*0400*/  STG.E.64 desc[UR8][R2.64], R10 ;  /* 0x0000000a02007986 */ /* 0x002fe2000c101b08 */
[----:B------:R-:W-:Y:S05]  /*0410*/  EXIT ;  /* 0x000000000000794d */ /* 0x000fea0003800000 */
.L_x_0:
[----:B------:R-:W-:-:S00]  /*0420*/  BRA `(.L_x_0) ;  /* 0xfffffffc00fc7947 */ /* 0x000fc0000383ffff */
[----:B------:R-:W-:-:S00]  /*0430*/  NOP ;  /* 0x0000000000007918 */ /* 0x000fc00000000000 */
        /* <DEDUP_REMOVED lines=12> */
.L_x_1:


//--------------------- .nv.shared.triton_poi_fused_convolution_relu_19 --------------------------
	.section	.nv.shared.triton_poi_fused_convolution_relu_19,"aw",@nobits
	.sectionflags	@""
	.align	16
	.zero		1024


//--------------------- .nv.constant0.triton_poi_fused_convolution_relu_19 --------------------------
	.section	.nv.constant0.triton_poi_fused_convolution_relu_19,"a",@progbits
	.sectionflags	@""
	.align	4
.nv.constant0.triton_poi_fused_convolution_relu_19:
	.zero		560
